//
// Generated by NVIDIA NVVM Compiler
//
// Compiler Build ID: CL-36424714
// Cuda compilation tools, release 13.0, V13.0.88
// Based on NVVM 20.0.0
//

.version 9.0
.target sm_100
.address_size 64

	// .globl	_Z28processMandelbrotElementTestPdPKdS1_ddjjjj

.visible .entry _Z28processMandelbrotElementTestPdPKdS1_ddjjjj(
	.param .u64 .ptr .align 1 _Z28processMandelbrotElementTestPdPKdS1_ddjjjj_param_0,
	.param .u64 .ptr .align 1 _Z28processMandelbrotElementTestPdPKdS1_ddjjjj_param_1,
	.param .u64 .ptr .align 1 _Z28processMandelbrotElementTestPdPKdS1_ddjjjj_param_2,
	.param .f64 _Z28processMandelbrotElementTestPdPKdS1_ddjjjj_param_3,
	.param .f64 _Z28processMandelbrotElementTestPdPKdS1_ddjjjj_param_4,
	.param .u32 _Z28processMandelbrotElementTestPdPKdS1_ddjjjj_param_5,
	.param .u32 _Z28processMandelbrotElementTestPdPKdS1_ddjjjj_param_6,
	.param .u32 _Z28processMandelbrotElementTestPdPKdS1_ddjjjj_param_7,
	.param .u32 _Z28processMandelbrotElementTestPdPKdS1_ddjjjj_param_8
)
{
	.reg .pred 	%p<11>;
	.reg .b32 	%r<46>;
	.reg .b64 	%rd<16>;
	.reg .b64 	%fd<76>;

	ld.param.u64 	%rd2, [_Z28processMandelbrotElementTestPdPKdS1_ddjjjj_param_0];
	ld.param.u64 	%rd3, [_Z28processMandelbrotElementTestPdPKdS1_ddjjjj_param_1];
	ld.param.u64 	%rd4, [_Z28processMandelbrotElementTestPdPKdS1_ddjjjj_param_2];
	ld.param.f64 	%fd25, [_Z28processMandelbrotElementTestPdPKdS1_ddjjjj_param_3];
	ld.param.f64 	%fd26, [_Z28processMandelbrotElementTestPdPKdS1_ddjjjj_param_4];
	ld.param.u32 	%r13, [_Z28processMandelbrotElementTestPdPKdS1_ddjjjj_param_6];
	ld.param.u32 	%r14, [_Z28processMandelbrotElementTestPdPKdS1_ddjjjj_param_7];
	ld.param.u32 	%rd5, [_Z28processMandelbrotElementTestPdPKdS1_ddjjjj_param_8];
	mov.u32 	%r15, %ctaid.x;
	mov.u32 	%r16, %ctaid.y;
	mov.u32 	%r17, %nctaid.x;
	mad.lo.s32 	%r18, %r16, %r17, %r15;
	mov.u32 	%r19, %tid.x;
	mov.u32 	%r20, %ntid.x;
	mov.u32 	%r21, %tid.y;
	mad.lo.s32 	%r22, %r20, %r21, %r19;
	cvt.u64.u32 	%rd6, %r22;
	mov.u32 	%r23, %ntid.y;
	mul.lo.s32 	%r24, %r20, %r23;
	mul.wide.u32 	%rd7, %r18, %r24;
	add.s64 	%rd1, %rd7, %rd6;
	setp.ge.u64 	%p1, %rd1, %rd5;
	@%p1 bra 	$L__BB0_13;
	cvta.to.global.u64 	%rd8, %rd3;
	cvta.to.global.u64 	%rd9, %rd4;
	shl.b64 	%rd10, %rd1, 3;
	add.s64 	%rd11, %rd8, %rd10;
	ld.global.f64 	%fd71, [%rd11];
	add.s64 	%rd12, %rd9, %rd10;
	ld.global.f64 	%fd70, [%rd12];
	setp.eq.s32 	%p2, %r14, 1;
	mul.f64 	%fd28, %fd25, %fd71;
	mul.f64 	%fd29, %fd26, %fd70;
	selp.f64 	%fd3, %fd28, %fd25, %p2;
	selp.f64 	%fd4, %fd29, %fd26, %p2;
	mul.f64 	%fd69, %fd71, %fd71;
	mul.f64 	%fd68, %fd70, %fd70;
	add.f64 	%fd30, %fd69, %fd68;
	setp.gtu.f64 	%p3, %fd30, 0d4010000000000000;
	mov.f64 	%fd73, 0d3FF0000000000000;
	@%p3 bra 	$L__BB0_5;
	mov.b32 	%r41, 0;
$L__BB0_3:
	mov.u32 	%r1, %r41;
	add.s32 	%r41, %r1, 1;
	sub.f64 	%fd31, %fd69, %fd68;
	add.f64 	%fd11, %fd3, %fd31;
	add.f64 	%fd32, %fd71, %fd71;
	fma.rn.f64 	%fd70, %fd32, %fd70, %fd4;
	setp.le.u32 	%p4, %r41, %r13;
	mul.f64 	%fd69, %fd11, %fd11;
	mul.f64 	%fd68, %fd70, %fd70;
	add.f64 	%fd33, %fd69, %fd68;
	setp.le.f64 	%p5, %fd33, 0d4010000000000000;
	and.pred  	%p6, %p4, %p5;
	mov.f64 	%fd71, %fd11;
	@%p6 bra 	$L__BB0_3;
	add.s32 	%r26, %r1, 2;
	cvt.rn.f64.u32 	%fd73, %r26;
$L__BB0_5:
	{
	.reg .b32 %temp; 
	mov.b64 	{%temp, %r42}, %fd73;
	}
	{
	.reg .b32 %temp; 
	mov.b64 	{%r43, %temp}, %fd73;
	}
	setp.gt.s32 	%p7, %r42, 1048575;
	mov.b32 	%r44, -1023;
	@%p7 bra 	$L__BB0_7;
	mul.f64 	%fd73, %fd73, 0d4350000000000000;
	{
	.reg .b32 %temp; 
	mov.b64 	{%temp, %r42}, %fd73;
	}
	{
	.reg .b32 %temp; 
	mov.b64 	{%r43, %temp}, %fd73;
	}
	mov.b32 	%r44, -1077;
$L__BB0_7:
	add.s32 	%r29, %r42, -1;
	setp.gt.u32 	%p8, %r29, 2146435070;
	@%p8 bra 	$L__BB0_11;
	shr.u32 	%r32, %r42, 20;
	add.s32 	%r45, %r44, %r32;
	and.b32  	%r33, %r42, 1048575;
	or.b32  	%r34, %r33, 1072693248;
	mov.b64 	%fd74, {%r43, %r34};
	setp.lt.u32 	%p10, %r34, 1073127583;
	@%p10 bra 	$L__BB0_10;
	{
	.reg .b32 %temp; 
	mov.b64 	{%r35, %temp}, %fd74;
	}
	{
	.reg .b32 %temp; 
	mov.b64 	{%temp, %r36}, %fd74;
	}
	add.s32 	%r37, %r36, -1048576;
	mov.b64 	%fd74, {%r35, %r37};
	add.s32 	%r45, %r45, 1;
$L__BB0_10:
	add.f64 	%fd36, %fd74, 0dBFF0000000000000;
	add.f64 	%fd37, %fd74, 0d3FF0000000000000;
	rcp.approx.ftz.f64 	%fd38, %fd37;
	neg.f64 	%fd39, %fd37;
	fma.rn.f64 	%fd40, %fd39, %fd38, 0d3FF0000000000000;
	fma.rn.f64 	%fd41, %fd40, %fd40, %fd40;
	fma.rn.f64 	%fd42, %fd41, %fd38, %fd38;
	mul.f64 	%fd43, %fd36, %fd42;
	fma.rn.f64 	%fd44, %fd36, %fd42, %fd43;
	mul.f64 	%fd45, %fd44, %fd44;
	fma.rn.f64 	%fd46, %fd45, 0d3EB1380B3AE80F1E, 0d3ED0EE258B7A8B04;
	fma.rn.f64 	%fd47, %fd46, %fd45, 0d3EF3B2669F02676F;
	fma.rn.f64 	%fd48, %fd47, %fd45, 0d3F1745CBA9AB0956;
	fma.rn.f64 	%fd49, %fd48, %fd45, 0d3F3C71C72D1B5154;
	fma.rn.f64 	%fd50, %fd49, %fd45, 0d3F624924923BE72D;
	fma.rn.f64 	%fd51, %fd50, %fd45, 0d3F8999999999A3C4;
	fma.rn.f64 	%fd52, %fd51, %fd45, 0d3FB5555555555554;
	sub.f64 	%fd53, %fd36, %fd44;
	add.f64 	%fd54, %fd53, %fd53;
	neg.f64 	%fd55, %fd44;
	fma.rn.f64 	%fd56, %fd55, %fd36, %fd54;
	mul.f64 	%fd57, %fd42, %fd56;
	mul.f64 	%fd58, %fd45, %fd52;
	fma.rn.f64 	%fd59, %fd58, %fd44, %fd57;
	xor.b32  	%r38, %r45, -2147483648;
	mov.b32 	%r39, 1127219200;
	mov.b64 	%fd60, {%r38, %r39};
	mov.b32 	%r40, -2147483648;
	mov.b64 	%fd61, {%r40, %r39};
	sub.f64 	%fd62, %fd60, %fd61;
	fma.rn.f64 	%fd63, %fd62, 0d3FE62E42FEFA39EF, %fd44;
	fma.rn.f64 	%fd64, %fd62, 0dBFE62E42FEFA39EF, %fd63;
	sub.f64 	%fd65, %fd64, %fd44;
	sub.f64 	%fd66, %fd59, %fd65;
	fma.rn.f64 	%fd67, %fd62, 0d3C7ABC9E3B39803F, %fd66;
	add.f64 	%fd75, %fd63, %fd67;
	bra.uni 	$L__BB0_12;
$L__BB0_11:
	fma.rn.f64 	%fd35, %fd73, 0d7FF0000000000000, 0d7FF0000000000000;
	{
	.reg .b32 %temp; 
	mov.b64 	{%temp, %r30}, %fd73;
	}
	and.b32  	%r31, %r30, 2147483647;
	setp.eq.s32 	%p9, %r31, 0;
	selp.f64 	%fd75, 0dFFF0000000000000, %fd35, %p9;
$L__BB0_12:
	cvta.to.global.u64 	%rd13, %rd2;
	add.s64 	%rd15, %rd13, %rd10;
	st.global.f64 	[%rd15], %fd75;
$L__BB0_13:
	ret;

}


// ===== COMPILED SASS (sm_100) =====

	.target	sm_100

	.elftype	@"ET_EXEC"


//--------------------- .note.nv.tkinfo           --------------------------
	.section	.note.nv.tkinfo,"",@"SHT_NOTE"
	.sectionflags	@"SHF_NOTE_NV_TKINFO"
	.tkinfo
        /*0018*/ 	.word	0x00000002
        /*0030*/ 	.string	""
        /*0030*/ 	.string	"ptxas"
        /*0030*/ 	.string	"Cuda compilation tools, release 13.0, V13.0.88"
        /*0030*/ 	.string	"Build cuda_13.0.r13.0/compiler.36424714_0"
        /*0030*/ 	.string	"-arch sm_100 -m 64 "



//--------------------- .note.nv.cuinfo           --------------------------
	.section	.note.nv.cuinfo,"",@"SHT_NOTE"
	.sectionflags	@"SHF_NOTE_NV_CUINFO"
        /*0018*/ 	.short	0x0002
        /*001a*/ 	.short	0x0064
        /*001c*/ 	.short	0x0082
	.zero		2


//--------------------- .nv.info                  --------------------------
	.section	.nv.info,"",@"SHT_CUDA_INFO"
	.align	4


	//----- nvinfo : EIATTR_REGCOUNT
	.align		4
        /*0000*/ 	.byte	0x04, 0x2f
        /*0002*/ 	.short	(.L_1 - .L_0)
	.align		4
.L_0:
        /*0004*/ 	.word	index@(_Z28processMandelbrotElementTestPdPKdS1_ddjjjj)
        /*0008*/ 	.word	0x00000016


	//----- nvinfo : EIATTR_FRAME_SIZE
	.align		4
.L_1:
        /*000c*/ 	.byte	0x04, 0x11
        /*000e*/ 	.short	(.L_3 - .L_2)
	.align		4
.L_2:
        /*0010*/ 	.word	index@(_Z28processMandelbrotElementTestPdPKdS1_ddjjjj)
        /*0014*/ 	.word	0x00000000


	//----- nvinfo : EIATTR_MIN_STACK_SIZE
	.align		4
.L_3:
        /*0018*/ 	.byte	0x04, 0x12
        /*001a*/ 	.short	(.L_5 - .L_4)
	.align		4
.L_4:
        /*001c*/ 	.word	index@(_Z28processMandelbrotElementTestPdPKdS1_ddjjjj)
        /*0020*/ 	.word	0x00000000
.L_5:


//--------------------- .nv.compat                --------------------------
	.section	.nv.compat,"",@"SHT_CUDA_COMPAT_INFO"
	.align	4
        /*0000*/ 	.byte	0x02, 0x09, 0x00, 0x00, 0x02, 0x02, 0x01, 0x00, 0x02, 0x05, 0x05, 0x00, 0x03, 0x07, 0x01, 0x01
        /*0010*/ 	.byte	0x02, 0x03, 0x00, 0x00, 0x02, 0x06, 0x01, 0x00, 0x04, 0x0b, 0x08, 0x00, 0x01, 0x00, 0x00, 0x00
        /*0020*/ 	.byte	0x00, 0x00, 0x00, 0x00


//--------------------- .nv.info._Z28processMandelbrotElementTestPdPKdS1_ddjjjj --------------------------
	.section	.nv.info._Z28processMandelbrotElementTestPdPKdS1_ddjjjj,"",@"SHT_CUDA_INFO"
	.sectionflags	@""
	.align	4


	//----- nvinfo : EIATTR_CUDA_API_VERSION
	.align		4
        /*0000*/ 	.byte	0x04, 0x37
        /*0002*/ 	.short	(.L_7 - .L_6)
.L_6:
        /*0004*/ 	.word	0x00000082


	//----- nvinfo : EIATTR_KPARAM_INFO
	.align		4
.L_7:
        /*0008*/ 	.byte	0x04, 0x17
        /*000a*/ 	.short	(.L_9 - .L_8)
.L_8:
        /*000c*/ 	.word	0x00000000
        /*0010*/ 	.short	0x0008
        /*0012*/ 	.short	0x0034
        /*0014*/ 	.byte	0x00, 0xf0, 0x11, 0x00


	//----- nvinfo : EIATTR_KPARAM_INFO
	.align		4
.L_9:
        /*0018*/ 	.byte	0x04, 0x17
        /*001a*/ 	.short	(.L_11 - .L_10)
.L_10:
        /*001c*/ 	.word	0x00000000
        /*0020*/ 	.short	0x0007
        /*0022*/ 	.short	0x0030
        /*0024*/ 	.byte	0x00, 0xf0, 0x11, 0x00


	//----- nvinfo : EIATTR_KPARAM_INFO
	.align		4
.L_11:
        /*0028*/ 	.byte	0x04, 0x17
        /*002a*/ 	.short	(.L_13 - .L_12)
.L_12:
        /*002c*/ 	.word	0x00000000
        /*0030*/ 	.short	0x0006
        /*0032*/ 	.short	0x002c
        /*0034*/ 	.byte	0x00, 0xf0, 0x11, 0x00


	//----- nvinfo : EIATTR_KPARAM_INFO
	.align		4
.L_13:
        /*0038*/ 	.byte	0x04, 0x17
        /*003a*/ 	.short	(.L_15 - .L_14)
.L_14:
        /*003c*/ 	.word	0x00000000
        /*0040*/ 	.short	0x0005
        /*0042*/ 	.short	0x0028
        /*0044*/ 	.byte	0x00, 0xf0, 0x11, 0x00


	//----- nvinfo : EIATTR_KPARAM_INFO
	.align		4
.L_15:
        /*0048*/ 	.byte	0x04, 0x17
        /*004a*/ 	.short	(.L_17 - .L_16)
.L_16:
        /*004c*/ 	.word	0x00000000
        /*0050*/ 	.short	0x0004
        /*0052*/ 	.short	0x0020
        /*0054*/ 	.byte	0x00, 0xf0, 0x21, 0x00


	//----- nvinfo : EIATTR_KPARAM_INFO
	.align		4
.L_17:
        /*0058*/ 	.byte	0x04, 0x17
        /*005a*/ 	.short	(.L_19 - .L_18)
.L_18:
        /*005c*/ 	.word	0x00000000
        /*0060*/ 	.short	0x0003
        /*0062*/ 	.short	0x0018
        /*0064*/ 	.byte	0x00, 0xf0, 0x21, 0x00


	//----- nvinfo : EIATTR_KPARAM_INFO
	.align		4
.L_19:
        /*0068*/ 	.byte	0x04, 0x17
        /*006a*/ 	.short	(.L_21 - .L_20)
.L_20:
        /*006c*/ 	.word	0x00000000
        /*0070*/ 	.short	0x0002
        /*0072*/ 	.short	0x0010
        /*0074*/ 	.byte	0x00, 0xf5, 0x21, 0x00


	//----- nvinfo : EIATTR_KPARAM_INFO
	.align		4
.L_21:
        /*0078*/ 	.byte	0x04, 0x17
        /*007a*/ 	.short	(.L_23 - .L_22)
.L_22:
        /*007c*/ 	.word	0x00000000
        /*0080*/ 	.short	0x0001
        /*0082*/ 	.short	0x0008
        /*0084*/ 	.byte	0x00, 0xf5, 0x21, 0x00


	//----- nvinfo : EIATTR_KPARAM_INFO
	.align		4
.L_23:
        /*0088*/ 	.byte	0x04, 0x17
        /*008a*/ 	.short	(.L_25 - .L_24)
.L_24:
        /*008c*/ 	.word	0x00000000
        /*0090*/ 	.short	0x0000
        /*0092*/ 	.short	0x0000
        /*0094*/ 	.byte	0x00, 0xf5, 0x21, 0x00


	//----- nvinfo : EIATTR_SPARSE_MMA_MASK
	.align		4
.L_25:
        /*0098*/ 	.byte	0x03, 0x50
        /*009a*/ 	.short	0x0000


	//----- nvinfo : EIATTR_MAXREG_COUNT
	.align		4
        /*009c*/ 	.byte	0x03, 0x1b
        /*009e*/ 	.short	0x00ff


	//----- nvinfo : EIATTR_MERCURY_ISA_VERSION
	.align		4
        /*00a0*/ 	.byte	0x03, 0x5f
        /*00a2*/ 	.short	0x0101


	//----- nvinfo : EIATTR_VRC_CTA_INIT_COUNT
	.align		4
        /*00a4*/ 	.byte	0x02, 0x4a
	.zero		1
	.zero		1


	//----- nvinfo : EIATTR_EXIT_INSTR_OFFSETS
	.align		4
        /*00a8*/ 	.byte	0x04, 0x1c
        /*00aa*/ 	.short	(.L_27 - .L_26)


	//   ....[0]....
.L_26:
        /*00ac*/ 	.word	0x00000100


	//   ....[1]....
        /*00b0*/ 	.word	0x000009b0


	//----- nvinfo : EIATTR_CRS_STACK_SIZE
	.align		4
.L_27:
        /*00b4*/ 	.byte	0x04, 0x1e
        /*00b6*/ 	.short	(.L_29 - .L_28)
.L_28:
        /*00b8*/ 	.word	0x00000000


	//----- nvinfo : EIATTR_CBANK_PARAM_SIZE
	.align		4
.L_29:
        /*00bc*/ 	.byte	0x03, 0x19
        /*00be*/ 	.short	0x0038


	//----- nvinfo : EIATTR_PARAM_CBANK
	.align		4
        /*00c0*/ 	.byte	0x04, 0x0a
        /*00c2*/ 	.short	(.L_31 - .L_30)
	.align		4
.L_30:
        /*00c4*/ 	.word	index@(.nv.constant0._Z28processMandelbrotElementTestPdPKdS1_ddjjjj)
        /*00c8*/ 	.short	0x0380
        /*00ca*/ 	.short	0x0038


	//----- nvinfo : EIATTR_SW_WAR
	.align		4
.L_31:
        /*00cc*/ 	.byte	0x04, 0x36
        /*00ce*/ 	.short	(.L_33 - .L_32)
.L_32:
        /*00d0*/ 	.word	0x00000008
.L_33:


//--------------------- .nv.callgraph             --------------------------
	.section	.nv.callgraph,"",@"SHT_CUDA_CALLGRAPH"
	.align	4
	.sectionentsize	8
	.align		4
        /*0000*/ 	.word	0x00000000
	.align		4
        /*0004*/ 	.word	0xffffffff
	.align		4
        /*0008*/ 	.word	0x00000000
	.align		4
        /*000c*/ 	.word	0xfffffffe
	.align		4
        /*0010*/ 	.word	0x00000000
	.align		4
        /*0014*/ 	.word	0xfffffffd
	.align		4
        /*0018*/ 	.word	0x00000000
	.align		4
        /*001c*/ 	.word	0xfffffffc


//--------------------- .text._Z28processMandelbrotElementTestPdPKdS1_ddjjjj --------------------------
	.section	.text._Z28processMandelbrotElementTestPdPKdS1_ddjjjj,"ax",@progbits
	.align	128
        .global         _Z28processMandelbrotElementTestPdPKdS1_ddjjjj
        .type           _Z28processMandelbrotElementTestPdPKdS1_ddjjjj,@function
        .size           _Z28processMandelbrotElementTestPdPKdS1_ddjjjj,(.L_x_8 - _Z28processMandelbrotElementTestPdPKdS1_ddjjjj)
        .other          _Z28processMandelbrotElementTestPdPKdS1_ddjjjj,@"STO_CUDA_ENTRY STV_DEFAULT"
_Z28processMandelbrotElementTestPdPKdS1_ddjjjj:
.text._Z28processMandelbrotElementTestPdPKdS1_ddjjjj:
[----:B------:R-:W-:Y:S01]  /*0000*/  LDC R1, c[0x0][0x37c] ;  /* 0x0000df00ff017b82 */ /* 0x000fe20000000800 */
[----:B------:R-:W0:Y:S01]  /*0010*/  S2R R2, SR_TID.X ;  /* 0x0000000000027919 */ /* 0x000e220000002100 */
[----:B------:R-:W1:Y:S06]  /*0020*/  LDCU UR6, c[0x0][0x370] ;  /* 0x00006e00ff0677ac */ /* 0x000e6c0008000800 */
[----:B------:R-:W-:Y:S01]  /*0030*/  S2UR UR4, SR_CTAID.X ;  /* 0x00000000000479c3 */ /* 0x000fe20000002500 */
[----:B------:R-:W0:Y:S01]  /*0040*/  S2R R3, SR_TID.Y ;  /* 0x0000000000037919 */ /* 0x000e220000002200 */
[----:B------:R-:W0:Y:S01]  /*0050*/  LDCU UR7, c[0x0][0x360] ;  /* 0x00006c00ff0777ac */ /* 0x000e220008000800 */
[----:B------:R-:W2:Y:S05]  /*0060*/  LDCU UR8, c[0x0][0x3b4] ;  /* 0x00007680ff0877ac */ /* 0x000eaa0008000800 */
[----:B------:R-:W1:Y:S08]  /*0070*/  S2UR UR5, SR_CTAID.Y ;  /* 0x00000000000579c3 */ /* 0x000e700000002600 */
[----:B------:R-:W3:Y:S01]  /*0080*/  LDC R5, c[0x0][0x364] ;  /* 0x0000d900ff057b82 */ /* 0x000ee20000000800 */
[----:B-1----:R-:W-:Y:S01]  /*0090*/  UIMAD UR4, UR5, UR6, UR4 ;  /* 0x00000006050472a4 */ /* 0x002fe2000f8e0204 */
[----:B0-----:R-:W-:-:S02]  /*00a0*/  IMAD R2, R3, UR7, R2 ;  /* 0x0000000703027c24 */ /* 0x001fc4000f8e0202 */
[----:B------:R-:W-:Y:S02]  /*00b0*/  IMAD.MOV.U32 R3, RZ, RZ, RZ ;  /* 0x000000ffff037224 */ /* 0x000fe400078e00ff */
[----:B---3--:R-:W-:-:S04]  /*00c0*/  IMAD R5, R5, UR7, RZ ;  /* 0x0000000705057c24 */ /* 0x008fc8000f8e02ff */
[----:B------:R-:W-:-:S03]  /*00d0*/  IMAD.WIDE.U32 R2, R5, UR4, R2 ;  /* 0x0000000405027c25 */ /* 0x000fc6000f8e0002 */
[----:B--2---:R-:W-:-:S04]  /*00e0*/  ISETP.GE.U32.AND P0, PT, R2, UR8, PT ;  /* 0x0000000802007c0c */ /* 0x004fc8000bf06070 */
[----:B------:R-:W-:-:S13]  /*00f0*/  ISETP.GE.U32.AND.EX P0, PT, R3, RZ, PT, P0 ;  /* 0x000000ff0300720c */ /* 0x000fda0003f06100 */
[----:B------:R-:W-:Y:S05]  /*0100*/  @P0 EXIT ;  /* 0x000000000000094d */ /* 0x000fea0003800000 */
[----:B------:R-:W0:Y:S01]  /*0110*/  LDCU.64 UR6, c[0x0][0x388] ;  /* 0x00007100ff0677ac */ /* 0x000e220008000a00 */
[C---:B------:R-:W-:Y:S01]  /*0120*/  IMAD.SHL.U32 R0, R2.reuse, 0x8, RZ ;  /* 0x0000000802007824 */ /* 0x040fe200078e00ff */
[----:B------:R-:W-:Y:S01]  /*0130*/  SHF.L.U64.HI R2, R2, 0x3, R3 ;  /* 0x0000000302027819 */ /* 0x000fe20000010203 */
[----:B------:R-:W1:Y:S01]  /*0140*/  LDCU.128 UR8, c[0x0][0x390] ;  /* 0x00007200ff0877ac */ /* 0x000e620008000c00 */
[----:B------:R-:W2:Y:S01]  /*0150*/  LDC R3, c[0x0][0x3b0] ;  /* 0x0000ec00ff037b82 */ /* 0x000ea20000000800 */
[----:B------:R-:W3:Y:S01]  /*0160*/  LDCU.64 UR4, c[0x0][0x358] ;  /* 0x00006b00ff0477ac */ /* 0x000ee20008000a00 */
[----:B------:R-:W4:Y:S01]  /*0170*/  LDCU.64 UR12, c[0x0][0x3a0] ;  /* 0x00007400ff0c77ac */ /* 0x000f220008000a00 */
[C---:B0-----:R-:W-:Y:S02]  /*0180*/  IADD3 R14, P0, PT, R0.reuse, UR6, RZ ;  /* 0x00000006000e7c10 */ /* 0x041fe4000ff1e0ff */
[----:B-1----:R-:W-:Y:S02]  /*0190*/  IADD3 R16, P1, PT, R0, UR8, RZ ;  /* 0x0000000800107c10 */ /* 0x002fe4000ff3e0ff */
[C---:B------:R-:W-:Y:S01]  /*01a0*/  IADD3.X R15, PT, PT, R2.reuse, UR7, RZ, P0, !PT ;  /* 0x00000007020f7c10 */ /* 0x040fe200087fe4ff */
[----:B------:R-:W0:Y:S01]  /*01b0*/  LDCU.64 UR6, c[0x0][0x398] ;  /* 0x00007300ff0677ac */ /* 0x000e220008000a00 */
[----:B------:R-:W-:Y:S01]  /*01c0*/  IADD3.X R17, PT, PT, R2, UR9, RZ, P1, !PT ;  /* 0x0000000902117c10 */ /* 0x000fe20008ffe4ff */
[----:B------:R-:W1:Y:S03]  /*01d0*/  LDCU.64 UR8, c[0x0][0x3a0] ;  /* 0x00007400ff0877ac */ /* 0x000e660008000a00 */
[----:B---3--:R-:W3:Y:S04]  /*01e0*/  LDG.E.64 R14, desc[UR4][R14.64] ;  /* 0x000000040e0e7981 */ /* 0x008ee8000c1e1b00 */
[----:B------:R-:W5:Y:S01]  /*01f0*/  LDG.E.64 R16, desc[UR4][R16.64] ;  /* 0x0000000410107981 */ /* 0x000f62000c1e1b00 */
[----:B--2---:R-:W-:Y:S01]  /*0200*/  ISETP.NE.AND P0, PT, R3, 0x1, PT ;  /* 0x000000010300780c */ /* 0x004fe20003f05270 */
[----:B------:R-:W-:Y:S01]  /*0210*/  BSSY.RECONVERGENT B0, `(.L_x_0) ;  /* 0x0000022000007945 */ /* 0x000fe20003800200 */
[----:B---3--:R-:W-:-:S02]  /*0220*/  DMUL R10, R14, R14 ;  /* 0x0000000e0e0a7228 */ /* 0x008fc40000000000 */
[----:B0-----:R-:W-:Y:S01]  /*0230*/  DMUL R6, R14, UR6 ;  /* 0x000000060e067c28 */ /* 0x001fe20008000000 */
[----:B------:R-:W0:Y:S01]  /*0240*/  LDCU UR6, c[0x0][0x3ac] ;  /* 0x00007580ff0677ac */ /* 0x000e220008000800 */
[C---:B-----5:R-:W-:Y:S02]  /*0250*/  DMUL R4, R16.reuse, R16 ;  /* 0x0000001010047228 */ /* 0x060fe40000000000 */
[----:B-1----:R-:W-:-:S06]  /*0260*/  DMUL R8, R16, UR8 ;  /* 0x0000000810087c28 */ /* 0x002fcc0008000000 */
[----:B------:R-:W-:Y:S01]  /*0270*/  DADD R12, R10, R4 ;  /* 0x000000000a0c7229 */ /* 0x000fe20000000004 */
[----:B------:R-:W-:Y:S02]  /*0280*/  FSEL R6, R6, UR10, !P0 ;  /* 0x0000000a06067c08 */ /* 0x000fe4000c000000 */
[----:B------:R-:W-:Y:S02]  /*0290*/  FSEL R7, R7, UR11, !P0 ;  /* 0x0000000b07077c08 */ /* 0x000fe4000c000000 */
[----:B----4-:R-:W-:Y:S02]  /*02a0*/  FSEL R8, R8, UR12, !P0 ;  /* 0x0000000c08087c08 */ /* 0x010fe4000c000000 */
[----:B------:R-:W-:Y:S01]  /*02b0*/  FSEL R9, R9, UR13, !P0 ;  /* 0x0000000d09097c08 */ /* 0x000fe2000c000000 */
[----:B------:R-:W-:Y:S01]  /*02c0*/  DSETP.GTU.AND P1, PT, R12, 4, PT ;  /* 0x401000000c00742a */ /* 0x000fe20003f2c000 */
[----:B------:R-:W-:Y:S02]  /*02d0*/  IMAD.MOV.U32 R12, RZ, RZ, 0x0 ;  /* 0x00000000ff0c7424 */ /* 0x000fe400078e00ff */
[----:B------:R-:W-:-:S11]  /*02e0*/  IMAD.MOV.U32 R13, RZ, RZ, 0x3ff00000 ;  /* 0x3ff00000ff0d7424 */ /* 0x000fd600078e00ff */
[----:B0-----:R-:W-:Y:S05]  /*02f0*/  @P1 BRA `(.L_x_1) ;  /* 0x00000000004c1947 */ /* 0x001fea0003800000 */
[----:B------:R-:W-:Y:S01]  /*0300*/  BSSY.RECONVERGENT B1, `(.L_x_2) ;  /* 0x0000010000017945 */ /* 0x000fe20003800200 */
[----:B------:R-:W-:Y:S02]  /*0310*/  IMAD.MOV.U32 R12, RZ, RZ, R16 ;  /* 0x000000ffff0c7224 */ /* 0x000fe400078e0010 */
[----:B------:R-:W-:Y:S02]  /*0320*/  IMAD.MOV.U32 R13, RZ, RZ, R17 ;  /* 0x000000ffff0d7224 */ /* 0x000fe400078e0011 */
[----:B------:R-:W-:-:S07]  /*0330*/  IMAD.MOV.U32 R3, RZ, RZ, RZ ;  /* 0x000000ffff037224 */ /* 0x000fce00078e00ff */
.L_x_3:
[----:B------:R-:W-:Y:S01]  /*0340*/  DADD R4, -R4, R10 ;  /* 0x0000000004047229 */ /* 0x000fe2000000010a */
[----:B------:R-:W-:Y:S01]  /*0350*/  IMAD.MOV.U32 R16, RZ, RZ, R3 ;  /* 0x000000ffff107224 */ /* 0x000fe200078e0003 */
[----:B------:R-:W-:Y:S01]  /*0360*/  DADD R10, R14, R14 ;  /* 0x000000000e0a7229 */ /* 0x000fe2000000000e */
[----:B------:R-:W-:-:S04]  /*0370*/  IADD3 R3, PT, PT, R3, 0x1, RZ ;  /* 0x0000000103037810 */ /* 0x000fc80007ffe0ff */
[----:B------:R-:W-:Y:S01]  /*0380*/  ISETP.GT.U32.AND P0, PT, R3, UR6, PT ;  /* 0x0000000603007c0c */ /* 0x000fe2000bf04070 */
[----:B------:R-:W-:Y:S02]  /*0390*/  DADD R14, R4, R6 ;  /* 0x00000000040e7229 */ /* 0x000fe40000000006 */
[----:B------:R-:W-:-:S06]  /*03a0*/  DFMA R12, R10, R12, R8 ;  /* 0x0000000c0a0c722b */ /* 0x000fcc0000000008 */
[----:B------:R-:W-:Y:S02]  /*03b0*/  DMUL R10, R14, R14 ;  /* 0x0000000e0e0a7228 */ /* 0x000fe40000000000 */
[----:B------:R-:W-:-:S08]  /*03c0*/  DMUL R4, R12, R12 ;  /* 0x0000000c0c047228 */ /* 0x000fd00000000000 */
[----:B------:R-:W-:-:S08]  /*03d0*/  DADD R18, R10, R4 ;  /* 0x000000000a127229 */ /* 0x000fd00000000004 */
[----:B------:R-:W-:-:S14]  /*03e0*/  DSETP.LE.AND P1, PT, R18, 4, PT ;  /* 0x401000001200742a */ /* 0x000fdc0003f23000 */
[----:B------:R-:W-:Y:S05]  /*03f0*/  @!P0 BRA P1, `(.L_x_3) ;  /* 0xfffffffc00d08947 */ /* 0x000fea000083ffff */
[----:B------:R-:W-:Y:S05]  /*0400*/  BSYNC.RECONVERGENT B1 ;  /* 0x0000000000017941 */ /* 0x000fea0003800200 */
.L_x_2:
[----:B------:R-:W-:-:S06]  /*0410*/  VIADD R12, R16, 0x2 ;  /* 0x00000002100c7836 */ /* 0x000fcc0000000000 */
[----:B------:R-:W0:Y:S02]  /*0420*/  I2F.F64.U32 R12, R12 ;  /* 0x0000000c000c7312 */ /* 0x000e240000201800 */
.L_x_1:
[----:B------:R-:W-:Y:S05]  /*0430*/  BSYNC.RECONVERGENT B0 ;  /* 0x0000000000007941 */ /* 0x000fea0003800200 */
.L_x_0:
[----:B0-----:R-:W-:Y:S01]  /*0440*/  ISETP.GT.AND P0, PT, R13, 0xfffff, PT ;  /* 0x000fffff0d00780c */ /* 0x001fe20003f04270 */
[----:B------:R-:W-:Y:S01]  /*0450*/  IMAD.MOV.U32 R4, RZ, RZ, R13 ;  /* 0x000000ffff047224 */ /* 0x000fe200078e000d */
[----:B------:R-:W-:Y:S01]  /*0460*/  BSSY.RECONVERGENT B0, `(.L_x_4) ;  /* 0x0000050000007945 */ /* 0x000fe20003800200 */
[----:B------:R-:W-:-:S10]  /*0470*/  IMAD.MOV.U32 R6, RZ, RZ, R12 ;  /* 0x000000ffff067224 */ /* 0x000fd400078e000c */
[----:B------:R-:W-:-:S10]  /*0480*/  @!P0 DMUL R12, R12, 1.80143985094819840000e+16 ;  /* 0x435000000c0c8828 */ /* 0x000fd40000000000 */
[----:B------:R-:W-:Y:S02]  /*0490*/  @!P0 IMAD.MOV.U32 R4, RZ, RZ, R13 ;  /* 0x000000ffff048224 */ /* 0x000fe400078e000d */
[----:B------:R-:W-:Y:S02]  /*04a0*/  @!P0 IMAD.MOV.U32 R6, RZ, RZ, R12 ;  /* 0x000000ffff068224 */ /* 0x000fe400078e000c */
[----:B------:R-:W-:-:S05]  /*04b0*/  VIADD R3, R4, 0xffffffff ;  /* 0xffffffff04037836 */ /* 0x000fca0000000000 */
[----:B------:R-:W-:Y:S01]  /*04c0*/  ISETP.GT.U32.AND P1, PT, R3, 0x7feffffe, PT ;  /* 0x7feffffe0300780c */ /* 0x000fe20003f24070 */
[----:B------:R-:W-:Y:S01]  /*04d0*/  IMAD.MOV.U32 R3, RZ, RZ, -0x3ff ;  /* 0xfffffc01ff037424 */ /* 0x000fe200078e00ff */
[----:B------:R-:W-:-:S11]  /*04e0*/  @!P0 MOV R3, 0xfffffbcb ;  /* 0xfffffbcb00038802 */ /* 0x000fd60000000f00 */
[----:B------:R-:W-:Y:S05]  /*04f0*/  @P1 BRA `(.L_x_5) ;  /* 0x0000000400001947 */ /* 0x000fea0003800000 */
[C---:B------:R-:W-:Y:S01]  /*0500*/  LOP3.LUT R5, R4.reuse, 0xfffff, RZ, 0xc0, !PT ;  /* 0x000fffff04057812 */ /* 0x040fe200078ec0ff */
[----:B------:R-:W-:Y:S01]  /*0510*/  IMAD.MOV.U32 R8, RZ, RZ, RZ ;  /* 0x000000ffff087224 */ /* 0x000fe200078e00ff */
[----:B------:R-:W-:Y:S01]  /*0520*/  MOV R17, 0x3ed0ee25 ;  /* 0x3ed0ee2500117802 */ /* 0x000fe20000000f00 */
[----:B------:R-:W-:Y:S01]  /*0530*/  IMAD.MOV.U32 R16, RZ, RZ, -0x748574fc ;  /* 0x8b7a8b04ff107424 */ /* 0x000fe200078e00ff */
[----:B------:R-:W-:Y:S01]  /*0540*/  LOP3.LUT R7, R5, 0x3ff00000, RZ, 0xfc, !PT ;  /* 0x3ff0000005077812 */ /* 0x000fe200078efcff */
[----:B------:R-:W-:Y:S01]  /*0550*/  UMOV UR6, 0x3ae80f1e ;  /* 0x3ae80f1e00067882 */ /* 0x000fe20000000000 */
[----:B------:R-:W-:Y:S01]  /*0560*/  UMOV UR7, 0x3eb1380b ;  /* 0x3eb1380b00077882 */ /* 0x000fe20000000000 */
[----:B------:R-:W-:Y:S01]  /*0570*/  LEA.HI R3, R4, R3, RZ, 0xc ;  /* 0x0000000304037211 */ /* 0x000fe200078f60ff */
[----:B------:R-:W-:Y:S01]  /*0580*/  IMAD.MOV.U32 R19, RZ, RZ, 0x43300000 ;  /* 0x43300000ff137424 */ /* 0x000fe200078e00ff */
[----:B------:R-:W-:Y:S01]  /*0590*/  ISETP.GE.U32.AND P0, PT, R7, 0x3ff6a09f, PT ;  /* 0x3ff6a09f0700780c */ /* 0x000fe20003f06070 */
[----:B------:R-:W-:Y:S01]  /*05a0*/  UMOV UR8, 0x80000000 ;  /* 0x8000000000087882 */ /* 0x000fe20000000000 */
[----:B------:R-:W-:-:S11]  /*05b0*/  UMOV UR9, 0x43300000 ;  /* 0x4330000000097882 */ /* 0x000fd60000000000 */
[----:B------:R-:W-:Y:S02]  /*05c0*/  @P0 VIADD R5, R7, 0xfff00000 ;  /* 0xfff0000007050836 */ /* 0x000fe40000000000 */
[----:B------:R-:W-:Y:S02]  /*05d0*/  @P0 VIADD R3, R3, 0x1 ;  /* 0x0000000103030836 */ /* 0x000fe40000000000 */
[----:B------:R-:W-:-:S03]  /*05e0*/  @P0 IMAD.MOV.U32 R7, RZ, RZ, R5 ;  /* 0x000000ffff070224 */ /* 0x000fc600078e0005 */
[----:B------:R-:W-:-:S03]  /*05f0*/  LOP3.LUT R18, R3, 0x80000000, RZ, 0x3c, !PT ;  /* 0x8000000003127812 */ /* 0x000fc600078e3cff */
[C---:B------:R-:W-:Y:S02]  /*0600*/  DADD R14, R6.reuse, 1 ;  /* 0x3ff00000060e7429 */ /* 0x040fe40000000000 */
[----:B------:R-:W-:-:S04]  /*0610*/  DADD R6, R6, -1 ;  /* 0xbff0000006067429 */ /* 0x000fc80000000000 */
[----:B------:R-:W0:Y:S02]  /*0620*/  MUFU.RCP64H R9, R15 ;  /* 0x0000000f00097308 */ /* 0x000e240000001800 */
[----:B0-----:R-:W-:-:S08]  /*0630*/  DFMA R10, -R14, R8, 1 ;  /* 0x3ff000000e0a742b */ /* 0x001fd00000000108 */
[----:B------:R-:W-:-:S08]  /*0640*/  DFMA R10, R10, R10, R10 ;  /* 0x0000000a0a0a722b */ /* 0x000fd0000000000a */
[----:B------:R-:W-:-:S08]  /*0650*/  DFMA R8, R8, R10, R8 ;  /* 0x0000000a0808722b */ /* 0x000fd00000000008 */
[----:B------:R-:W-:-:S08]  /*0660*/  DMUL R10, R6, R8 ;  /* 0x00000008060a7228 */ /* 0x000fd00000000000 */
[----:B------:R-:W-:-:S08]  /*0670*/  DFMA R10, R6, R8, R10 ;  /* 0x00000008060a722b */ /* 0x000fd0000000000a */
[----:B------:R-:W-:Y:S02]  /*0680*/  DMUL R12, R10, R10 ;  /* 0x0000000a0a0c7228 */ /* 0x000fe40000000000 */
[----:B------:R-:W-:-:S06]  /*0690*/  DADD R4, R6, -R10 ;  /* 0x0000000006047229 */ /* 0x000fcc000000080a */
[----:B------:R-:W-:Y:S01]  /*06a0*/  DFMA R14, R12, UR6, R16 ;  /* 0x000000060c0e7c2b */ /* 0x000fe20008000010 */
[----:B------:R-:W-:Y:S01]  /*06b0*/  UMOV UR6, 0x9f02676f ;  /* 0x9f02676f00067882 */ /* 0x000fe20000000000 */
[----:B------:R-:W-:Y:S01]  /*06c0*/  UMOV UR7, 0x3ef3b266 ;  /* 0x3ef3b26600077882 */ /* 0x000fe20000000000 */
[----:B------:R-:W-:Y:S02]  /*06d0*/  DADD R16, R4, R4 ;  /* 0x0000000004107229 */ /* 0x000fe40000000004 */
[----:B------:R-:W-:Y:S01]  /*06e0*/  DADD R4, R18, -UR8 ;  /* 0x8000000812047e29 */ /* 0x000fe20008000000 */
[----:B------:R-:W-:Y:S01]  /*06f0*/  UMOV UR8, 0xfefa39ef ;  /* 0xfefa39ef00087882 */ /* 0x000fe20000000000 */
[----:B------:R-:W-:Y:S01]  /*0700*/  UMOV UR9, 0x3fe62e42 ;  /* 0x3fe62e4200097882 */ /* 0x000fe20000000000 */
[----:B------:R-:W-:Y:S01]  /*0710*/  DFMA R14, R12, R14, UR6 ;  /* 0x000000060c0e7e2b */ /* 0x000fe2000800000e */
[----:B------:R-:W-:Y:S01]  /*0720*/  UMOV UR6, 0xa9ab0956 ;  /* 0xa9ab095600067882 */ /* 0x000fe20000000000 */
[----:B------:R-:W-:Y:S01]  /*0730*/  UMOV UR7, 0x3f1745cb ;  /* 0x3f1745cb00077882 */ /* 0x000fe20000000000 */
[----:B------:R-:W-:-:S02]  /*0740*/  DFMA R16, R6, -R10, R16 ;  /* 0x8000000a0610722b */ /* 0x000fc40000000010 */
[----:B------:R-:W-:-:S03]  /*0750*/  DFMA R6, R4, UR8, R10 ;  /* 0x0000000804067c2b */ /* 0x000fc6000800000a */
[----:B------:R-:W-:Y:S01]  /*0760*/  DFMA R14, R12, R14, UR6 ;  /* 0x000000060c0e7e2b */ /* 0x000fe2000800000e */
[----:B------:R-:W-:Y:S01]  /*0770*/  UMOV UR6, 0x2d1b5154 ;  /* 0x2d1b515400067882 */ /* 0x000fe20000000000 */
[----:B------:R-:W-:Y:S01]  /*0780*/  UMOV UR7, 0x3f3c71c7 ;  /* 0x3f3c71c700077882 */ /* 0x000fe20000000000 */
[----:B------:R-:W-:-:S05]  /*0790*/  DMUL R16, R8, R16 ;  /* 0x0000001008107228 */ /* 0x000fca0000000000 */
[----:B------:R-:W-:Y:S01]  /*07a0*/  DFMA R14, R12, R14, UR6 ;  /* 0x000000060c0e7e2b */ /* 0x000fe2000800000e */
[----:B------:R-:W-:Y:S01]  /*07b0*/  UMOV UR6, 0x923be72d ;  /* 0x923be72d00067882 */ /* 0x000fe20000000000 */
[----:B------:R-:W-:-:S06]  /*07c0*/  UMOV UR7, 0x3f624924 ;  /* 0x3f62492400077882 */ /* 0x000fcc0000000000 */
        /* <DEDUP_REMOVED lines=8> */
[----:B------:R-:W-:Y:S02]  /*0850*/  UMOV UR7, 0x3fe62e42 ;  /* 0x3fe62e4200077882 */ /* 0x000fe40000000000 */
[----:B------:R-:W-:Y:S01]  /*0860*/  DFMA R18, R4, -UR6, R6 ;  /* 0x8000000604127c2b */ /* 0x000fe20008000006 */
[----:B------:R-:W-:Y:S01]  /*0870*/  UMOV UR6, 0x3b39803f ;  /* 0x3b39803f00067882 */ /* 0x000fe20000000000 */
[----:B------:R-:W-:Y:S02]  /*0880*/  UMOV UR7, 0x3c7abc9e ;  /* 0x3c7abc9e00077882 */ /* 0x000fe40000000000 */
[----:B------:R-:W-:-:S04]  /*0890*/  DMUL R14, R12, R14 ;  /* 0x0000000e0c0e7228 */ /* 0x000fc80000000000 */
[----:B------:R-:W-:-:S04]  /*08a0*/  DADD R18, -R10, R18 ;  /* 0x000000000a127229 */ /* 0x000fc80000000112 */
[----:B------:R-:W-:-:S08]  /*08b0*/  DFMA R14, R10, R14, R16 ;  /* 0x0000000e0a0e722b */ /* 0x000fd00000000010 */
[----:B------:R-:W-:-:S08]  /*08c0*/  DADD R14, R14, -R18 ;  /* 0x000000000e0e7229 */ /* 0x000fd00000000812 */
[----:B------:R-:W-:-:S08]  /*08d0*/  DFMA R14, R4, UR6, R14 ;  /* 0x00000006040e7c2b */ /* 0x000fd0000800000e */
[----:B------:R-:W-:Y:S01]  /*08e0*/  DADD R6, R6, R14 ;  /* 0x0000000006067229 */ /* 0x000fe2000000000e */
[----:B------:R-:W-:Y:S10]  /*08f0*/  BRA `(.L_x_6) ;  /* 0x0000000000187947 */ /* 0x000ff40003800000 */
.L_x_5:
[----:B------:R-:W-:Y:S01]  /*0900*/  IMAD.MOV.U32 R4, RZ, RZ, 0x0 ;  /* 0x00000000ff047424 */ /* 0x000fe200078e00ff */
[----:B------:R-:W-:Y:S01]  /*0910*/  LOP3.LUT P0, RZ, R13, 0x7fffffff, RZ, 0xc0, !PT ;  /* 0x7fffffff0dff7812 */ /* 0x000fe2000780c0ff */
[----:B------:R-:W-:-:S06]  /*0920*/  IMAD.MOV.U32 R5, RZ, RZ, 0x7ff00000 ;  /* 0x7ff00000ff057424 */ /* 0x000fcc00078e00ff */
[----:B------:R-:W-:-:S10]  /*0930*/  DFMA R4, R12, R4, +INF ;  /* 0x7ff000000c04742b */ /* 0x000fd40000000004 */
[----:B------:R-:W-:Y:S02]  /*0940*/  FSEL R6, R4, RZ, P0 ;  /* 0x000000ff04067208 */ /* 0x000fe40000000000 */
[----:B------:R-:W-:-:S07]  /*0950*/  FSEL R7, R5, -QNAN , P0 ;  /* 0xfff0000005077808 */ /* 0x000fce0000000000 */
.L_x_6:
[----:B------:R-:W-:Y:S05]  /*0960*/  BSYNC.RECONVERGENT B0 ;  /* 0x0000000000007941 */ /* 0x000fea0003800200 */
.L_x_4:
[----:B------:R-:W0:Y:S02]  /*0970*/  LDCU.64 UR6, c[0x0][0x380] ;  /* 0x00007000ff0677ac */ /* 0x000e240008000a00 */
[----:B0-----:R-:W-:-:S04]  /*0980*/  IADD3 R4, P0, PT, R0, UR6, RZ ;  /* 0x0000000600047c10 */ /* 0x001fc8000ff1e0ff */
[----:B------:R-:W-:-:S05]  /*0990*/  IADD3.X R5, PT, PT, R2, UR7, RZ, P0, !PT ;  /* 0x0000000702057c10 */ /* 0x000fca00087fe4ff */
[----:B------:R-:W-:Y:S01]  /*09a0*/  STG.E.64 desc[UR4][R4.64], R6 ;  /* 0x0000000604007986 */ /* 0x000fe2000c101b04 */
[----:B------:R-:W-:Y:S05]  /*09b0*/  EXIT ;  /* 0x000000000000794d */ /* 0x000fea0003800000 */
.L_x_7:
[----:B------:R-:W-:-:S00]  /*09c0*/  BRA `(.L_x_7) ;  /* 0xfffffffc00fc7947 */ /* 0x000fc0000383ffff */
[----:B------:R-:W-:-:S00]  /*09d0*/  NOP ;  /* 0x0000000000007918 */ /* 0x000fc00000000000 */
        /* <DEDUP_REMOVED lines=10> */
.L_x_8:


//--------------------- .nv.shared.reserved.0     --------------------------
	.section	.nv.shared.reserved.0,"aw",@nobits
	.weak		__nv_reservedSMEM_offset_0_alias
	.size		__nv_reservedSMEM_offset_0_alias, 0, 64
	.other		__nv_reservedSMEM_offset_0_alias,@"STO_CUDA_RESERVED_SHARED STV_DEFAULT"
__nv_reservedSMEM_offset_0_alias:
	.zero		0
	.zero		64


//--------------------- .nv.constant0._Z28processMandelbrotElementTestPdPKdS1_ddjjjj --------------------------
	.section	.nv.constant0._Z28processMandelbrotElementTestPdPKdS1_ddjjjj,"a",@progbits
	.sectionflags	@""
	.align	4
.nv.constant0._Z28processMandelbrotElementTestPdPKdS1_ddjjjj:
	.zero		952


//--------------------- SYMBOLS --------------------------

	.type		.nv.reservedSmem.offset0,@object
	.size		.nv.reservedSmem.offset0,0x4
